//
// Generated by NVIDIA NVVM Compiler
//
// Compiler Build ID: CL-36424714
// Cuda compilation tools, release 13.0, V13.0.88
// Based on NVVM 20.0.0
//

.version 9.0
.target sm_100
.address_size 64

	// .globl	_Z6sineofPfS_
.global .align 4 .b8 __cudart_i2opi_f[24] = {65, 144, 67, 60, 153, 149, 98, 219, 192, 221, 52, 245, 209, 87, 39, 252, 41, 21, 68, 78, 110, 131, 249, 162};

.visible .entry _Z6sineofPfS_(
	.param .u64 .ptr .align 1 _Z6sineofPfS__param_0,
	.param .u64 .ptr .align 1 _Z6sineofPfS__param_1
)
{
	.local .align 4 .b8 	__local_depot0[28];
	.reg .b64 	%SP;
	.reg .b64 	%SPL;
	.reg .pred 	%p<9>;
	.reg .b32 	%r<41>;
	.reg .b32 	%f<28>;
	.reg .b64 	%rd<29>;
	.reg .b64 	%fd<3>;

	mov.u64 	%SPL, __local_depot0;
	ld.param.u64 	%rd10, [_Z6sineofPfS__param_0];
	ld.param.u64 	%rd9, [_Z6sineofPfS__param_1];
	cvta.to.global.u64 	%rd11, %rd10;
	add.u64 	%rd1, %SPL, 0;
	mov.u32 	%r1, %ctaid.x;
	mul.wide.u32 	%rd13, %r1, 4;
	add.s64 	%rd14, %rd11, %rd13;
	ld.global.f32 	%f1, [%rd14];
	mul.f32 	%f7, %f1, 0f3F22F983;
	cvt.rni.s32.f32 	%r40, %f7;
	cvt.rn.f32.s32 	%f8, %r40;
	fma.rn.f32 	%f9, %f8, 0fBFC90FDA, %f1;
	fma.rn.f32 	%f10, %f8, 0fB3A22168, %f9;
	fma.rn.f32 	%f27, %f8, 0fA7C234C5, %f10;
	abs.f32 	%f3, %f1;
	setp.ltu.f32 	%p1, %f3, 0f47CE4780;
	@%p1 bra 	$L__BB0_8;
	setp.neu.f32 	%p2, %f3, 0f7F800000;
	@%p2 bra 	$L__BB0_3;
	mov.f32 	%f13, 0f00000000;
	mul.rn.f32 	%f27, %f1, %f13;
	mov.b32 	%r40, 0;
	bra.uni 	$L__BB0_8;
$L__BB0_3:
	mov.b32 	%r3, %f1;
	shl.b32 	%r17, %r3, 8;
	or.b32  	%r4, %r17, -2147483648;
	mov.b64 	%rd28, 0;
	mov.b32 	%r37, 0;
	mov.u64 	%rd26, __cudart_i2opi_f;
	mov.u64 	%rd27, %rd1;
$L__BB0_4:
	.pragma "nounroll";
	ld.global.nc.u32 	%r18, [%rd26];
	mad.wide.u32 	%rd17, %r18, %r4, %rd28;
	shr.u64 	%rd28, %rd17, 32;
	st.local.u32 	[%rd27], %rd17;
	add.s32 	%r37, %r37, 1;
	add.s64 	%rd27, %rd27, 4;
	add.s64 	%rd26, %rd26, 4;
	setp.ne.s32 	%p3, %r37, 6;
	@%p3 bra 	$L__BB0_4;
	shr.u32 	%r19, %r3, 23;
	st.local.u32 	[%rd1+24], %rd28;
	and.b32  	%r7, %r19, 31;
	and.b32  	%r20, %r19, 224;
	add.s32 	%r21, %r20, -128;
	shr.u32 	%r22, %r21, 5;
	mul.wide.u32 	%rd18, %r22, 4;
	sub.s64 	%rd8, %rd1, %rd18;
	ld.local.u32 	%r38, [%rd8+24];
	ld.local.u32 	%r39, [%rd8+20];
	setp.eq.s32 	%p4, %r7, 0;
	@%p4 bra 	$L__BB0_7;
	shf.l.wrap.b32 	%r38, %r39, %r38, %r7;
	ld.local.u32 	%r23, [%rd8+16];
	shf.l.wrap.b32 	%r39, %r23, %r39, %r7;
$L__BB0_7:
	shr.u32 	%r24, %r38, 30;
	shf.l.wrap.b32 	%r25, %r39, %r38, 2;
	shl.b32 	%r26, %r39, 2;
	shr.u32 	%r27, %r25, 31;
	add.s32 	%r28, %r27, %r24;
	neg.s32 	%r29, %r28;
	setp.lt.s32 	%p5, %r3, 0;
	selp.b32 	%r40, %r29, %r28, %p5;
	xor.b32  	%r30, %r25, %r3;
	shr.s32 	%r31, %r25, 31;
	xor.b32  	%r32, %r31, %r25;
	xor.b32  	%r33, %r31, %r26;
	cvt.u64.u32 	%rd19, %r32;
	shl.b64 	%rd20, %rd19, 32;
	cvt.u64.u32 	%rd21, %r33;
	or.b64  	%rd22, %rd20, %rd21;
	cvt.rn.f64.s64 	%fd1, %rd22;
	mul.f64 	%fd2, %fd1, 0d3BF921FB54442D19;
	cvt.rn.f32.f64 	%f11, %fd2;
	neg.f32 	%f12, %f11;
	setp.lt.s32 	%p6, %r30, 0;
	selp.f32 	%f27, %f12, %f11, %p6;
$L__BB0_8:
	cvta.to.global.u64 	%rd23, %rd9;
	mul.rn.f32 	%f14, %f27, %f27;
	and.b32  	%r35, %r40, 1;
	setp.eq.b32 	%p7, %r35, 1;
	selp.f32 	%f15, 0f3F800000, %f27, %p7;
	fma.rn.f32 	%f16, %f14, %f15, 0f00000000;
	fma.rn.f32 	%f17, %f14, 0f37CBAC00, 0fBAB607ED;
	selp.f32 	%f18, %f17, 0fB94D4153, %p7;
	selp.f32 	%f19, 0f3D2AAABB, 0f3C0885E4, %p7;
	fma.rn.f32 	%f20, %f18, %f14, %f19;
	selp.f32 	%f21, 0fBEFFFFFF, 0fBE2AAAA8, %p7;
	fma.rn.f32 	%f22, %f20, %f14, %f21;
	fma.rn.f32 	%f23, %f22, %f16, %f15;
	and.b32  	%r36, %r40, 2;
	setp.eq.s32 	%p8, %r36, 0;
	mov.f32 	%f24, 0f00000000;
	sub.f32 	%f25, %f24, %f23;
	selp.f32 	%f26, %f23, %f25, %p8;
	add.s64 	%rd25, %rd23, %rd13;
	st.global.f32 	[%rd25], %f26;
	ret;

}


// ===== COMPILED SASS (sm_100) =====

	.target	sm_100

	.elftype	@"ET_EXEC"


//--------------------- .note.nv.tkinfo           --------------------------
	.section	.note.nv.tkinfo,"",@"SHT_NOTE"
	.sectionflags	@"SHF_NOTE_NV_TKINFO"
	.tkinfo
        /*0018*/ 	.word	0x00000002
        /*0030*/ 	.string	""
        /*0030*/ 	.string	"ptxas"
        /*0030*/ 	.string	"Cuda compilation tools, release 13.0, V13.0.88"
        /*0030*/ 	.string	"Build cuda_13.0.r13.0/compiler.36424714_0"
        /*0030*/ 	.string	"-arch sm_100 -m 64 "



//--------------------- .note.nv.cuinfo           --------------------------
	.section	.note.nv.cuinfo,"",@"SHT_NOTE"
	.sectionflags	@"SHF_NOTE_NV_CUINFO"
        /*0018*/ 	.short	0x0002
        /*001a*/ 	.short	0x0064
        /*001c*/ 	.short	0x0082
	.zero		2


//--------------------- .nv.info                  --------------------------
	.section	.nv.info,"",@"SHT_CUDA_INFO"
	.align	4


	//----- nvinfo : EIATTR_REGCOUNT
	.align		4
        /*0000*/ 	.byte	0x04, 0x2f
        /*0002*/ 	.short	(.L_2 - .L_1)
	.align		4
.L_1:
        /*0004*/ 	.word	index@(_Z6sineofPfS_)
        /*0008*/ 	.word	0x00000013


	//----- nvinfo : EIATTR_FRAME_SIZE
	.align		4
.L_2:
        /*000c*/ 	.byte	0x04, 0x11
        /*000e*/ 	.short	(.L_4 - .L_3)
	.align		4
.L_3:
        /*0010*/ 	.word	index@(_Z6sineofPfS_)
        /*0014*/ 	.word	0x00000000


	//----- nvinfo : EIATTR_MIN_STACK_SIZE
	.align		4
.L_4:
        /*0018*/ 	.byte	0x04, 0x12
        /*001a*/ 	.short	(.L_6 - .L_5)
	.align		4
.L_5:
        /*001c*/ 	.word	index@(_Z6sineofPfS_)
        /*0020*/ 	.word	0x00000000
.L_6:


//--------------------- .nv.compat                --------------------------
	.section	.nv.compat,"",@"SHT_CUDA_COMPAT_INFO"
	.align	4
        /*0000*/ 	.byte	0x02, 0x09, 0x00, 0x00, 0x02, 0x02, 0x01, 0x00, 0x02, 0x05, 0x05, 0x00, 0x03, 0x07, 0x01, 0x01
        /*0010*/ 	.byte	0x02, 0x03, 0x00, 0x00, 0x02, 0x06, 0x01, 0x00, 0x04, 0x0b, 0x08, 0x00, 0x01, 0x00, 0x00, 0x00
        /*0020*/ 	.byte	0x00, 0x00, 0x00, 0x00


//--------------------- .nv.info._Z6sineofPfS_    --------------------------
	.section	.nv.info._Z6sineofPfS_,"",@"SHT_CUDA_INFO"
	.sectionflags	@""
	.align	4


	//----- nvinfo : EIATTR_CUDA_API_VERSION
	.align		4
        /*0000*/ 	.byte	0x04, 0x37
        /*0002*/ 	.short	(.L_8 - .L_7)
.L_7:
        /*0004*/ 	.word	0x00000082


	//----- nvinfo : EIATTR_KPARAM_INFO
	.align		4
.L_8:
        /*0008*/ 	.byte	0x04, 0x17
        /*000a*/ 	.short	(.L_10 - .L_9)
.L_9:
        /*000c*/ 	.word	0x00000000
        /*0010*/ 	.short	0x0001
        /*0012*/ 	.short	0x0008
        /*0014*/ 	.byte	0x00, 0xf5, 0x21, 0x00


	//----- nvinfo : EIATTR_KPARAM_INFO
	.align		4
.L_10:
        /*0018*/ 	.byte	0x04, 0x17
        /*001a*/ 	.short	(.L_12 - .L_11)
.L_11:
        /*001c*/ 	.word	0x00000000
        /*0020*/ 	.short	0x0000
        /*0022*/ 	.short	0x0000
        /*0024*/ 	.byte	0x00, 0xf5, 0x21, 0x00


	//----- nvinfo : EIATTR_SPARSE_MMA_MASK
	.align		4
.L_12:
        /*0028*/ 	.byte	0x03, 0x50
        /*002a*/ 	.short	0x0000


	//----- nvinfo : EIATTR_MAXREG_COUNT
	.align		4
        /*002c*/ 	.byte	0x03, 0x1b
        /*002e*/ 	.short	0x00ff


	//----- nvinfo : EIATTR_MERCURY_ISA_VERSION
	.align		4
        /*0030*/ 	.byte	0x03, 0x5f
        /*0032*/ 	.short	0x0101


	//----- nvinfo : EIATTR_VRC_CTA_INIT_COUNT
	.align		4
        /*0034*/ 	.byte	0x02, 0x4a
	.zero		1
	.zero		1


	//----- nvinfo : EIATTR_EXIT_INSTR_OFFSETS
	.align		4
        /*0038*/ 	.byte	0x04, 0x1c
        /*003a*/ 	.short	(.L_14 - .L_13)


	//   ....[0]....
.L_13:
        /*003c*/ 	.word	0x00000800


	//----- nvinfo : EIATTR_CBANK_PARAM_SIZE
	.align		4
.L_14:
        /*0040*/ 	.byte	0x03, 0x19
        /*0042*/ 	.short	0x0010


	//----- nvinfo : EIATTR_PARAM_CBANK
	.align		4
        /*0044*/ 	.byte	0x04, 0x0a
        /*0046*/ 	.short	(.L_16 - .L_15)
	.align		4
.L_15:
        /*0048*/ 	.word	index@(.nv.constant0._Z6sineofPfS_)
        /*004c*/ 	.short	0x0380
        /*004e*/ 	.short	0x0010


	//----- nvinfo : EIATTR_SW_WAR
	.align		4
.L_16:
        /*0050*/ 	.byte	0x04, 0x36
        /*0052*/ 	.short	(.L_18 - .L_17)
.L_17:
        /*0054*/ 	.word	0x00000008
.L_18:


//--------------------- .nv.callgraph             --------------------------
	.section	.nv.callgraph,"",@"SHT_CUDA_CALLGRAPH"
	.align	4
	.sectionentsize	8
	.align		4
        /*0000*/ 	.word	0x00000000
	.align		4
        /*0004*/ 	.word	0xffffffff
	.align		4
        /*0008*/ 	.word	0x00000000
	.align		4
        /*000c*/ 	.word	0xfffffffe
	.align		4
        /*0010*/ 	.word	0x00000000
	.align		4
        /*0014*/ 	.word	0xfffffffd
	.align		4
        /*0018*/ 	.word	0x00000000
	.align		4
        /*001c*/ 	.word	0xfffffffc


//--------------------- .nv.constant4             --------------------------
	.section	.nv.constant4,"a",@progbits
	.align	8
	.align		8
.nv.constant4:
        /*0000*/ 	.dword	__cudart_i2opi_f


//--------------------- .text._Z6sineofPfS_       --------------------------
	.section	.text._Z6sineofPfS_,"ax",@progbits
	.align	128
        .global         _Z6sineofPfS_
        .type           _Z6sineofPfS_,@function
        .size           _Z6sineofPfS_,(.L_x_4 - _Z6sineofPfS_)
        .other          _Z6sineofPfS_,@"STO_CUDA_ENTRY STV_DEFAULT"
_Z6sineofPfS_:
.text._Z6sineofPfS_:
[----:B------:R-:W-:Y:S01]  /*0000*/  LDC R1, c[0x0][0x37c] ;  /* 0x0000df00ff017b82 */ /* 0x000fe20000000800 */
[----:B------:R-:W0:Y:S07]  /*0010*/  S2R R2, SR_CTAID.X ;  /* 0x0000000000027919 */ /* 0x000e2e0000002500 */
[----:B------:R-:W0:Y:S01]  /*0020*/  LDC.64 R4, c[0x0][0x380] ;  /* 0x0000e000ff047b82 */ /* 0x000e220000000a00 */
[----:B------:R-:W1:Y:S01]  /*0030*/  LDCU.64 UR6, c[0x0][0x358] ;  /* 0x00006b00ff0677ac */ /* 0x000e620008000a00 */
[----:B0-----:R-:W-:-:S05]  /*0040*/  IMAD.WIDE.U32 R4, R2, 0x4, R4 ;  /* 0x0000000402047825 */ /* 0x001fca00078e0004 */
[----:B-1----:R-:W2:Y:S02]  /*0050*/  LDG.E R0, desc[UR6][R4.64] ;  /* 0x0000000604007981 */ /* 0x002ea4000c1e1900 */
[C---:B--2---:R-:W-:Y:S01]  /*0060*/  FMUL R3, R0.reuse, 0.63661974668502807617 ;  /* 0x3f22f98300037820 */ /* 0x044fe20000400000 */
[----:B------:R-:W-:-:S05]  /*0070*/  FSETP.GE.AND P0, PT, |R0|, 105615, PT ;  /* 0x47ce47800000780b */ /* 0x000fca0003f06200 */
[----:B------:R-:W0:Y:S02]  /*0080*/  F2I.NTZ R3, R3 ;  /* 0x0000000300037305 */ /* 0x000e240000203100 */
[----:B0-----:R-:W-:-:S05]  /*0090*/  I2FP.F32.S32 R7, R3 ;  /* 0x0000000300077245 */ /* 0x001fca0000201400 */
[----:B------:R-:W-:-:S04]  /*00a0*/  FFMA R6, R7, -1.5707962512969970703, R0 ;  /* 0xbfc90fda07067823 */ /* 0x000fc80000000000 */
[----:B------:R-:W-:-:S04]  /*00b0*/  FFMA R6, R7, -7.5497894158615963534e-08, R6 ;  /* 0xb3a2216807067823 */ /* 0x000fc80000000006 */
[----:B------:R-:W-:Y:S01]  /*00c0*/  FFMA R6, R7, -5.3903029534742383927e-15, R6 ;  /* 0xa7c234c507067823 */ /* 0x000fe20000000006 */
[----:B------:R-:W-:Y:S06]  /*00d0*/  @!P0 BRA `(.L_x_0) ;  /* 0x0000000400788947 */ /* 0x000fec0003800000 */
[----:B------:R-:W-:-:S13]  /*00e0*/  FSETP.NEU.AND P0, PT, |R0|, +INF , PT ;  /* 0x7f8000000000780b */ /* 0x000fda0003f0d200 */
[----:B------:R-:W-:Y:S01]  /*00f0*/  @!P0 FMUL R6, RZ, R0 ;  /* 0x00000000ff068220 */ /* 0x000fe20000400000 */
[----:B------:R-:W-:Y:S01]  /*0100*/  @!P0 IMAD.MOV.U32 R3, RZ, RZ, RZ ;  /* 0x000000ffff038224 */ /* 0x000fe200078e00ff */
[----:B------:R-:W-:Y:S06]  /*0110*/  @!P0 BRA `(.L_x_0) ;  /* 0x0000000400688947 */ /* 0x000fec0003800000 */
[----:B------:R-:W-:Y:S01]  /*0120*/  IMAD.SHL.U32 R4, R0, 0x100, RZ ;  /* 0x0000010000047824 */ /* 0x000fe200078e00ff */
[----:B------:R-:W0:Y:S01]  /*0130*/  LDCU.64 UR8, c[0x4][URZ] ;  /* 0x01000000ff0877ac */ /* 0x000e220008000a00 */
[----:B------:R-:W-:Y:S02]  /*0140*/  IMAD.MOV.U32 R3, RZ, RZ, RZ ;  /* 0x000000ffff037224 */ /* 0x000fe400078e00ff */
[----:B------:R-:W-:Y:S01]  /*0150*/  IMAD.MOV.U32 R9, RZ, RZ, RZ ;  /* 0x000000ffff097224 */ /* 0x000fe200078e00ff */
[----:B------:R-:W-:Y:S01]  /*0160*/  LOP3.LUT R8, R4, 0x80000000, RZ, 0xfc, !PT ;  /* 0x8000000004087812 */ /* 0x000fe200078efcff */
[----:B------:R-:W-:Y:S01]  /*0170*/  IMAD.MOV.U32 R16, RZ, RZ, RZ ;  /* 0x000000ffff107224 */ /* 0x000fe200078e00ff */
[----:B------:R-:W-:-:S06]  /*0180*/  UMOV UR4, URZ ;  /* 0x000000ff00047c82 */ /* 0x000fcc0008000000 */
.L_x_1:
[----:B0-----:R-:W-:Y:S01]  /*0190*/  MOV R6, UR8 ;  /* 0x0000000800067c02 */ /* 0x001fe20008000f00 */
[----:B------:R-:W-:-:S05]  /*01a0*/  IMAD.U32 R7, RZ, RZ, UR9 ;  /* 0x00000009ff077e24 */ /* 0x000fca000f8e00ff */
[----:B------:R-:W2:Y:S01]  /*01b0*/  LDG.E.CONSTANT R5, desc[UR6][R6.64] ;  /* 0x0000000606057981 */ /* 0x000ea2000c1e9900 */
[----:B------:R-:W-:Y:S01]  /*01c0*/  UIADD3 UR4, UPT, UPT, UR4, 0x1, URZ ;  /* 0x0000000104047890 */ /* 0x000fe2000fffe0ff */
[C---:B------:R-:W-:Y:S01]  /*01d0*/  ISETP.EQ.AND P0, PT, R16.reuse, RZ, PT ;  /* 0x000000ff1000720c */ /* 0x040fe20003f02270 */
[----:B------:R-:W-:Y:S01]  /*01e0*/  UIADD3 UR8, UP1, UPT, UR8, 0x4, URZ ;  /* 0x0000000408087890 */ /* 0x000fe2000ff3e0ff */
[C---:B------:R-:W-:Y:S01]  /*01f0*/  ISETP.EQ.AND P1, PT, R16.reuse, 0x4, PT ;  /* 0x000000041000780c */ /* 0x040fe20003f22270 */
[----:B------:R-:W-:Y:S01]  /*0200*/  UISETP.NE.AND UP0, UPT, UR4, 0x6, UPT ;  /* 0x000000060400788c */ /* 0x000fe2000bf05270 */
[C---:B------:R-:W-:Y:S01]  /*0210*/  ISETP.EQ.AND P2, PT, R16.reuse, 0x8, PT ;  /* 0x000000081000780c */ /* 0x040fe20003f42270 */
[----:B------:R-:W-:Y:S01]  /*0220*/  UIADD3.X UR9, UPT, UPT, URZ, UR9, URZ, UP1, !UPT ;  /* 0x00000009ff097290 */ /* 0x000fe20008ffe4ff */
[C---:B------:R-:W-:Y:S02]  /*0230*/  ISETP.EQ.AND P3, PT, R16.reuse, 0xc, PT ;  /* 0x0000000c1000780c */ /* 0x040fe40003f62270 */
[----:B------:R-:W-:-:S02]  /*0240*/  ISETP.EQ.AND P4, PT, R16, 0x10, PT ;  /* 0x000000101000780c */ /* 0x000fc40003f82270 */
[C---:B------:R-:W-:Y:S01]  /*0250*/  ISETP.EQ.AND P5, PT, R16.reuse, 0x14, PT ;  /* 0x000000141000780c */ /* 0x040fe20003fa2270 */
[----:B------:R-:W-:Y:S02]  /*0260*/  VIADD R16, R16, 0x4 ;  /* 0x0000000410107836 */ /* 0x000fe40000000000 */
[----:B--2---:R-:W-:-:S03]  /*0270*/  IMAD.WIDE.U32 R4, R5, R8, RZ ;  /* 0x0000000805047225 */ /* 0x004fc600078e00ff */
[----:B------:R-:W-:-:S04]  /*0280*/  IADD3 R4, P6, PT, R4, R3, RZ ;  /* 0x0000000304047210 */ /* 0x000fc80007fde0ff */
[----:B------:R-:W-:Y:S01]  /*0290*/  @P2 MOV R12, R4 ;  /* 0x00000004000c2202 */ /* 0x000fe20000000f00 */
[----:B------:R-:W-:Y:S02]  /*02a0*/  IMAD.X R3, R5, 0x1, R9, P6 ;  /* 0x0000000105037824 */ /* 0x000fe400030e0609 */
[--C-:B------:R-:W-:Y:S02]  /*02b0*/  @P0 IMAD.MOV.U32 R10, RZ, RZ, R4.reuse ;  /* 0x000000ffff0a0224 */ /* 0x100fe400078e0004 */
[--C-:B------:R-:W-:Y:S02]  /*02c0*/  @P1 IMAD.MOV.U32 R11, RZ, RZ, R4.reuse ;  /* 0x000000ffff0b1224 */ /* 0x100fe400078e0004 */
[--C-:B------:R-:W-:Y:S02]  /*02d0*/  @P3 IMAD.MOV.U32 R13, RZ, RZ, R4.reuse ;  /* 0x000000ffff0d3224 */ /* 0x100fe400078e0004 */
[--C-:B------:R-:W-:Y:S02]  /*02e0*/  @P4 IMAD.MOV.U32 R14, RZ, RZ, R4.reuse ;  /* 0x000000ffff0e4224 */ /* 0x100fe400078e0004 */
[----:B------:R-:W-:Y:S01]  /*02f0*/  @P5 IMAD.MOV.U32 R15, RZ, RZ, R4 ;  /* 0x000000ffff0f5224 */ /* 0x000fe200078e0004 */
[----:B------:R-:W-:Y:S06]  /*0300*/  BRA.U UP0, `(.L_x_1) ;  /* 0xfffffffd00a07547 */ /* 0x000fec000b83ffff */
[----:B------:R-:W-:-:S04]  /*0310*/  SHF.R.U32.HI R4, RZ, 0x17, R0 ;  /* 0x00000017ff047819 */ /* 0x000fc80000011600 */
[C---:B------:R-:W-:Y:S02]  /*0320*/  LOP3.LUT R5, R4.reuse, 0xe0, RZ, 0xc0, !PT ;  /* 0x000000e004057812 */ /* 0x040fe400078ec0ff */
[----:B------:R-:W-:Y:S02]  /*0330*/  LOP3.LUT P6, RZ, R4, 0x1f, RZ, 0xc0, !PT ;  /* 0x0000001f04ff7812 */ /* 0x000fe400078cc0ff */
[----:B------:R-:W-:-:S04]  /*0340*/  IADD3 R5, PT, PT, R5, -0x80, RZ ;  /* 0xffffff8005057810 */ /* 0x000fc80007ffe0ff */
[----:B------:R-:W-:-:S05]  /*0350*/  SHF.R.U32.HI R5, RZ, 0x5, R5 ;  /* 0x00000005ff057819 */ /* 0x000fca0000011605 */
[----:B------:R-:W-:-:S05]  /*0360*/  IMAD.U32 R7, R5, -0x4, RZ ;  /* 0xfffffffc05077824 */ /* 0x000fca00078e00ff */
[C---:B------:R-:W-:Y:S02]  /*0370*/  ISETP.EQ.AND P3, PT, R7.reuse, -0x18, PT ;  /* 0xffffffe80700780c */ /* 0x040fe40003f62270 */
[C---:B------:R-:W-:Y:S02]  /*0380*/  ISETP.EQ.AND P4, PT, R7.reuse, -0x14, PT ;  /* 0xffffffec0700780c */ /* 0x040fe40003f82270 */
[C---:B------:R-:W-:Y:S02]  /*0390*/  ISETP.EQ.AND P2, PT, R7.reuse, -0x10, PT ;  /* 0xfffffff00700780c */ /* 0x040fe40003f42270 */
[C---:B------:R-:W-:Y:S02]  /*03a0*/  ISETP.EQ.AND P1, PT, R7.reuse, -0xc, PT ;  /* 0xfffffff40700780c */ /* 0x040fe40003f22270 */
[C---:B------:R-:W-:Y:S02]  /*03b0*/  ISETP.EQ.AND P0, PT, R7.reuse, -0x8, PT ;  /* 0xfffffff80700780c */ /* 0x040fe40003f02270 */
[----:B------:R-:W-:-:S03]  /*03c0*/  ISETP.EQ.AND P5, PT, R7, RZ, PT ;  /* 0x000000ff0700720c */ /* 0x000fc60003fa2270 */
[--C-:B------:R-:W-:Y:S01]  /*03d0*/  @P3 IMAD.MOV.U32 R5, RZ, RZ, R10.reuse ;  /* 0x000000ffff053224 */ /* 0x100fe200078e000a */
[C---:B------:R-:W-:Y:S01]  /*03e0*/  ISETP.EQ.AND P3, PT, R7.reuse, -0x4, PT ;  /* 0xfffffffc0700780c */ /* 0x040fe20003f62270 */
[----:B------:R-:W-:Y:S02]  /*03f0*/  @P4 IMAD.MOV.U32 R6, RZ, RZ, R10 ;  /* 0x000000ffff064224 */ /* 0x000fe400078e000a */
[----:B------:R-:W-:Y:S01]  /*0400*/  @P4 IMAD.MOV.U32 R5, RZ, RZ, R11 ;  /* 0x000000ffff054224 */ /* 0x000fe200078e000b */
[----:B------:R-:W-:Y:S01]  /*0410*/  ISETP.EQ.AND P4, PT, R7, 0x4, PT ;  /* 0x000000040700780c */ /* 0x000fe20003f82270 */
[--C-:B------:R-:W-:Y:S01]  /*0420*/  @P2 IMAD.MOV.U32 R5, RZ, RZ, R12.reuse ;  /* 0x000000ffff052224 */ /* 0x100fe200078e000c */
[----:B------:R-:W-:Y:S01]  /*0430*/  @P2 MOV R6, R11 ;  /* 0x0000000b00062202 */ /* 0x000fe20000000f00 */
[----:B------:R-:W-:Y:S01]  /*0440*/  @P1 IMAD.MOV.U32 R5, RZ, RZ, R13 ;  /* 0x000000ffff051224 */ /* 0x000fe200078e000d */
[----:B------:R-:W-:Y:S01]  /*0450*/  @P0 MOV R5, R14 ;  /* 0x0000000e00050202 */ /* 0x000fe20000000f00 */
[----:B------:R-:W-:-:S02]  /*0460*/  @P1 IMAD.MOV.U32 R6, RZ, RZ, R12 ;  /* 0x000000ffff061224 */ /* 0x000fc400078e000c */
[----:B------:R-:W-:Y:S02]  /*0470*/  @P0 IMAD.MOV.U32 R6, RZ, RZ, R13 ;  /* 0x000000ffff060224 */ /* 0x000fe400078e000d */
[----:B------:R-:W-:Y:S02]  /*0480*/  @P3 IMAD.MOV.U32 R5, RZ, RZ, R15 ;  /* 0x000000ffff053224 */ /* 0x000fe400078e000f */
[----:B------:R-:W-:Y:S02]  /*0490*/  @P5 IMAD.MOV.U32 R5, RZ, RZ, R3 ;  /* 0x000000ffff055224 */ /* 0x000fe400078e0003 */
[----:B------:R-:W-:Y:S02]  /*04a0*/  @P3 IMAD.MOV.U32 R6, RZ, RZ, R14 ;  /* 0x000000ffff063224 */ /* 0x000fe400078e000e */
[----:B------:R-:W-:Y:S01]  /*04b0*/  @P5 IMAD.MOV.U32 R6, RZ, RZ, R15 ;  /* 0x000000ffff065224 */ /* 0x000fe200078e000f */
[----:B------:R-:W-:Y:S01]  /*04c0*/  @P4 MOV R6, R3 ;  /* 0x0000000300064202 */ /* 0x000fe20000000f00 */
[----:B------:R-:W-:Y:S01]  /*04d0*/  IMAD.MOV.U32 R9, RZ, RZ, R5 ;  /* 0x000000ffff097224 */ /* 0x000fe200078e0005 */
[----:B------:R-:W-:Y:S06]  /*04e0*/  @!P6 BRA `(.L_x_2) ;  /* 0x00000000002ce947 */ /* 0x000fec0003800000 */
[----:B------:R-:W-:Y:S01]  /*04f0*/  @P2 IMAD.MOV.U32 R5, RZ, RZ, R10 ;  /* 0x000000ffff052224 */ /* 0x000fe200078e000a */
[----:B------:R-:W-:Y:S01]  /*0500*/  LOP3.LUT R4, R4, 0x1f, RZ, 0xc0, !PT ;  /* 0x0000001f04047812 */ /* 0x000fe200078ec0ff */
[----:B------:R-:W-:Y:S01]  /*0510*/  @P1 IMAD.MOV.U32 R5, RZ, RZ, R11 ;  /* 0x000000ffff051224 */ /* 0x000fe200078e000b */
[----:B------:R-:W-:Y:S01]  /*0520*/  @P0 MOV R5, R12 ;  /* 0x0000000c00050202 */ /* 0x000fe20000000f00 */
[----:B------:R-:W-:Y:S01]  /*0530*/  @P3 IMAD.MOV.U32 R5, RZ, RZ, R13 ;  /* 0x000000ffff053224 */ /* 0x000fe200078e000d */
[----:B------:R-:W-:Y:S01]  /*0540*/  ISETP.EQ.AND P0, PT, R7, 0x8, PT ;  /* 0x000000080700780c */ /* 0x000fe20003f02270 */
[----:B------:R-:W-:Y:S01]  /*0550*/  @P5 IMAD.MOV.U32 R5, RZ, RZ, R14 ;  /* 0x000000ffff055224 */ /* 0x000fe200078e000e */
[----:B------:R-:W-:Y:S01]  /*0560*/  SHF.L.W.U32.HI R9, R6, R4, R9 ;  /* 0x0000000406097219 */ /* 0x000fe20000010e09 */
[----:B------:R-:W-:-:S10]  /*0570*/  @P4 IMAD.MOV.U32 R5, RZ, RZ, R15 ;  /* 0x000000ffff054224 */ /* 0x000fd400078e000f */
[----:B------:R-:W-:-:S04]  /*0580*/  @P0 MOV R5, R3 ;  /* 0x0000000300050202 */ /* 0x000fc80000000f00 */
[----:B------:R-:W-:-:S07]  /*0590*/  SHF.L.W.U32.HI R6, R5, R4, R6 ;  /* 0x0000000405067219 */ /* 0x000fce0000010e06 */
.L_x_2:
[C---:B------:R-:W-:Y:S01]  /*05a0*/  SHF.L.W.U32.HI R8, R6.reuse, 0x2, R9 ;  /* 0x0000000206087819 */ /* 0x040fe20000010e09 */
[----:B------:R-:W-:Y:S01]  /*05b0*/  IMAD.SHL.U32 R6, R6, 0x4, RZ ;  /* 0x0000000406067824 */ /* 0x000fe200078e00ff */
[----:B------:R-:W-:Y:S01]  /*05c0*/  UMOV UR4, 0x54442d19 ;  /* 0x54442d1900047882 */ /* 0x000fe20000000000 */
[----:B------:R-:W-:Y:S01]  /*05d0*/  UMOV UR5, 0x3bf921fb ;  /* 0x3bf921fb00057882 */ /* 0x000fe20000000000 */
[----:B------:R-:W-:Y:S02]  /*05e0*/  SHF.R.S32.HI R3, RZ, 0x1f, R8 ;  /* 0x0000001fff037819 */ /* 0x000fe40000011408 */
[----:B------:R-:W-:Y:S02]  /*05f0*/  ISETP.GE.AND P0, PT, R0, RZ, PT ;  /* 0x000000ff0000720c */ /* 0x000fe40003f06270 */
[C---:B------:R-:W-:Y:S02]  /*0600*/  LOP3.LUT R6, R3.reuse, R6, RZ, 0x3c, !PT ;  /* 0x0000000603067212 */ /* 0x040fe400078e3cff */
[----:B------:R-:W-:-:S02]  /*0610*/  LOP3.LUT R7, R3, R8, RZ, 0x3c, !PT ;  /* 0x0000000803077212 */ /* 0x000fc400078e3cff */
[----:B------:R-:W-:Y:S02]  /*0620*/  SHF.R.U32.HI R3, RZ, 0x1e, R9 ;  /* 0x0000001eff037819 */ /* 0x000fe40000011609 */
[----:B------:R-:W0:Y:S01]  /*0630*/  I2F.F64.S64 R4, R6 ;  /* 0x0000000600047312 */ /* 0x000e220000301c00 */
[C---:B------:R-:W-:Y:S02]  /*0640*/  LOP3.LUT R0, R8.reuse, R0, RZ, 0x3c, !PT ;  /* 0x0000000008007212 */ /* 0x040fe400078e3cff */
[----:B------:R-:W-:Y:S02]  /*0650*/  LEA.HI R3, R8, R3, RZ, 0x1 ;  /* 0x0000000308037211 */ /* 0x000fe400078f08ff */
[----:B------:R-:W-:-:S03]  /*0660*/  ISETP.GE.AND P1, PT, R0, RZ, PT ;  /* 0x000000ff0000720c */ /* 0x000fc60003f26270 */
[----:B------:R-:W-:-:S04]  /*0670*/  IMAD.MOV R0, RZ, RZ, -R3 ;  /* 0x000000ffff007224 */ /* 0x000fc800078e0a03 */
[----:B------:R-:W-:Y:S01]  /*0680*/  @!P0 IMAD.MOV.U32 R3, RZ, RZ, R0 ;  /* 0x000000ffff038224 */ /* 0x000fe200078e0000 */
[----:B0-----:R-:W-:-:S10]  /*0690*/  DMUL R4, R4, UR4 ;  /* 0x0000000404047c28 */ /* 0x001fd40008000000 */
[----:B------:R-:W0:Y:S02]  /*06a0*/  F2F.F32.F64 R4, R4 ;  /* 0x0000000400047310 */ /* 0x000e240000301000 */
[----:B0-----:R-:W-:-:S07]  /*06b0*/  FSEL R6, -R4, R4, !P1 ;  /* 0x0000000404067208 */ /* 0x001fce0004800100 */
.L_x_0:
[----:B------:R-:W-:Y:S01]  /*06c0*/  MOV R0, 0x37cbac00 ;  /* 0x37cbac0000007802 */ /* 0x000fe20000000f00 */
[----:B------:R-:W-:Y:S01]  /*06d0*/  FMUL R7, R6, R6 ;  /* 0x0000000606077220 */ /* 0x000fe20000400000 */
[----:B------:R-:W-:Y:S01]  /*06e0*/  LOP3.LUT R8, R3, 0x1, RZ, 0xc0, !PT ;  /* 0x0000000103087812 */ /* 0x000fe200078ec0ff */
[----:B------:R-:W0:Y:S01]  /*06f0*/  LDC.64 R4, c[0x0][0x388] ;  /* 0x0000e200ff047b82 */ /* 0x000e220000000a00 */
[----:B------:R-:W-:Y:S02]  /*0700*/  IMAD.MOV.U32 R9, RZ, RZ, 0x3effffff ;  /* 0x3effffffff097424 */ /* 0x000fe400078e00ff */
[----:B------:R-:W-:Y:S01]  /*0710*/  FFMA R0, R7, R0, -0.0013887860113754868507 ;  /* 0xbab607ed07007423 */ /* 0x000fe20000000000 */
[----:B------:R-:W-:Y:S01]  /*0720*/  ISETP.NE.U32.AND P0, PT, R8, 0x1, PT ;  /* 0x000000010800780c */ /* 0x000fe20003f05070 */
[----:B------:R-:W-:Y:S01]  /*0730*/  IMAD.MOV.U32 R8, RZ, RZ, 0x3d2aaabb ;  /* 0x3d2aaabbff087424 */ /* 0x000fe200078e00ff */
[----:B------:R-:W-:Y:S02]  /*0740*/  LOP3.LUT P1, RZ, R3, 0x2, RZ, 0xc0, !PT ;  /* 0x0000000203ff7812 */ /* 0x000fe4000782c0ff */
[----:B------:R-:W-:-:S02]  /*0750*/  FSEL R0, R0, -0.00019574658654164522886, !P0 ;  /* 0xb94d415300007808 */ /* 0x000fc40004000000 */
[----:B------:R-:W-:Y:S02]  /*0760*/  FSEL R8, R8, 0.0083327032625675201416, !P0 ;  /* 0x3c0885e408087808 */ /* 0x000fe40004000000 */
[----:B------:R-:W-:-:S03]  /*0770*/  FSEL R3, -R9, -0.16666662693023681641, !P0 ;  /* 0xbe2aaaa809037808 */ /* 0x000fc60004000100 */
[----:B------:R-:W-:Y:S01]  /*0780*/  FFMA R8, R7, R0, R8 ;  /* 0x0000000007087223 */ /* 0x000fe20000000008 */
[----:B------:R-:W-:-:S03]  /*0790*/  FSEL R0, R6, 1, P0 ;  /* 0x3f80000006007808 */ /* 0x000fc60000000000 */
[C---:B------:R-:W-:Y:S02]  /*07a0*/  FFMA R3, R7.reuse, R8, R3 ;  /* 0x0000000807037223 */ /* 0x040fe40000000003 */
[----:B------:R-:W-:-:S04]  /*07b0*/  FFMA R7, R7, R0, RZ ;  /* 0x0000000007077223 */ /* 0x000fc800000000ff */
[----:B------:R-:W-:Y:S01]  /*07c0*/  FFMA R3, R7, R3, R0 ;  /* 0x0000000307037223 */ /* 0x000fe20000000000 */
[----:B0-----:R-:W-:-:S04]  /*07d0*/  IMAD.WIDE.U32 R4, R2, 0x4, R4 ;  /* 0x0000000402047825 */ /* 0x001fc800078e0004 */
[----:B------:R-:W-:-:S05]  /*07e0*/  @P1 FADD R3, RZ, -R3 ;  /* 0x80000003ff031221 */ /* 0x000fca0000000000 */
[----:B------:R-:W-:Y:S01]  /*07f0*/  STG.E desc[UR6][R4.64], R3 ;  /* 0x0000000304007986 */ /* 0x000fe2000c101906 */
[----:B------:R-:W-:Y:S05]  /*0800*/  EXIT ;  /* 0x000000000000794d */ /* 0x000fea0003800000 */
.L_x_3:
[----:B------:R-:W-:-:S00]  /*0810*/  BRA `(.L_x_3) ;  /* 0xfffffffc00fc7947 */ /* 0x000fc0000383ffff */
[----:B------:R-:W-:-:S00]  /*0820*/  NOP ;  /* 0x0000000000007918 */ /* 0x000fc00000000000 */
        /* <DEDUP_REMOVED lines=13> */
.L_x_4:


//--------------------- .nv.global.init           --------------------------
	.section	.nv.global.init,"aw",@progbits
	.align	4
.nv.global.init:
	.type		__cudart_i2opi_f,@object
	.size		__cudart_i2opi_f,(.L_0 - __cudart_i2opi_f)
__cudart_i2opi_f:
        /*0000*/ 	.byte	0x41, 0x90, 0x43, 0x3c, 0x99, 0x95, 0x62, 0xdb, 0xc0, 0xdd, 0x34, 0xf5, 0xd1, 0x57, 0x27, 0xfc
        /*0010*/ 	.byte	0x29, 0x15, 0x44, 0x4e, 0x6e, 0x83, 0xf9, 0xa2
.L_0:


//--------------------- .nv.shared.reserved.0     --------------------------
	.section	.nv.shared.reserved.0,"aw",@nobits
	.weak		__nv_reservedSMEM_offset_0_alias
	.size		__nv_reservedSMEM_offset_0_alias, 0, 64
	.other		__nv_reservedSMEM_offset_0_alias,@"STO_CUDA_RESERVED_SHARED STV_DEFAULT"
__nv_reservedSMEM_offset_0_alias:
	.zero		0
	.zero		64


//--------------------- .nv.constant0._Z6sineofPfS_ --------------------------
	.section	.nv.constant0._Z6sineofPfS_,"a",@progbits
	.sectionflags	@""
	.align	4
.nv.constant0._Z6sineofPfS_:
	.zero		912


//--------------------- SYMBOLS --------------------------

	.type		.nv.reservedSmem.offset0,@object
	.size		.nv.reservedSmem.offset0,0x4
